//
// Generated by NVIDIA NVVM Compiler
//
// Compiler Build ID: CL-36424714
// Cuda compilation tools, release 13.0, V13.0.88
// Based on NVVM 20.0.0
//

.version 9.0
.target sm_100
.address_size 64

	// .globl	_Z10box_filterPKhPhiiPKfi
.const .align 4 .b8 filtro[36];

.visible .entry _Z10box_filterPKhPhiiPKfi(
	.param .u64 .ptr .align 1 _Z10box_filterPKhPhiiPKfi_param_0,
	.param .u64 .ptr .align 1 _Z10box_filterPKhPhiiPKfi_param_1,
	.param .u32 _Z10box_filterPKhPhiiPKfi_param_2,
	.param .u32 _Z10box_filterPKhPhiiPKfi_param_3,
	.param .u64 .ptr .align 1 _Z10box_filterPKhPhiiPKfi_param_4,
	.param .u32 _Z10box_filterPKhPhiiPKfi_param_5
)
{


	ret;

}
	// .globl	_Z16separateChannelsPK6uchar4iiPhS2_S2_
.visible .entry _Z16separateChannelsPK6uchar4iiPhS2_S2_(
	.param .u64 .ptr .align 1 _Z16separateChannelsPK6uchar4iiPhS2_S2__param_0,
	.param .u32 _Z16separateChannelsPK6uchar4iiPhS2_S2__param_1,
	.param .u32 _Z16separateChannelsPK6uchar4iiPhS2_S2__param_2,
	.param .u64 .ptr .align 1 _Z16separateChannelsPK6uchar4iiPhS2_S2__param_3,
	.param .u64 .ptr .align 1 _Z16separateChannelsPK6uchar4iiPhS2_S2__param_4,
	.param .u64 .ptr .align 1 _Z16separateChannelsPK6uchar4iiPhS2_S2__param_5
)
{


	ret;

}
	// .globl	_Z17recombineChannelsPKhS0_S0_P6uchar4ii
.visible .entry _Z17recombineChannelsPKhS0_S0_P6uchar4ii(
	.param .u64 .ptr .align 1 _Z17recombineChannelsPKhS0_S0_P6uchar4ii_param_0,
	.param .u64 .ptr .align 1 _Z17recombineChannelsPKhS0_S0_P6uchar4ii_param_1,
	.param .u64 .ptr .align 1 _Z17recombineChannelsPKhS0_S0_P6uchar4ii_param_2,
	.param .u64 .ptr .align 1 _Z17recombineChannelsPKhS0_S0_P6uchar4ii_param_3,
	.param .u32 _Z17recombineChannelsPKhS0_S0_P6uchar4ii_param_4,
	.param .u32 _Z17recombineChannelsPKhS0_S0_P6uchar4ii_param_5
)
{


	ret;

}


// ===== COMPILED SASS (sm_100) =====

	.target	sm_100

	.elftype	@"ET_EXEC"


//--------------------- .note.nv.tkinfo           --------------------------
	.section	.note.nv.tkinfo,"",@"SHT_NOTE"
	.sectionflags	@"SHF_NOTE_NV_TKINFO"
	.tkinfo
        /*0018*/ 	.word	0x00000002
        /*0030*/ 	.string	""
        /*0030*/ 	.string	"ptxas"
        /*0030*/ 	.string	"Cuda compilation tools, release 13.0, V13.0.88"
        /*0030*/ 	.string	"Build cuda_13.0.r13.0/compiler.36424714_0"
        /*0030*/ 	.string	"-arch sm_100 -m 64 "



//--------------------- .note.nv.cuinfo           --------------------------
	.section	.note.nv.cuinfo,"",@"SHT_NOTE"
	.sectionflags	@"SHF_NOTE_NV_CUINFO"
        /*0018*/ 	.short	0x0002
        /*001a*/ 	.short	0x0064
        /*001c*/ 	.short	0x0082
	.zero		2


//--------------------- .nv.info                  --------------------------
	.section	.nv.info,"",@"SHT_CUDA_INFO"
	.align	4


	//----- nvinfo : EIATTR_REGCOUNT
	.align		4
        /*0000*/ 	.byte	0x04, 0x2f
        /*0002*/ 	.short	(.L_2 - .L_1)
	.align		4
.L_1:
        /*0004*/ 	.word	index@(_Z10box_filterPKhPhiiPKfi)
        /*0008*/ 	.word	0x00000004


	//----- nvinfo : EIATTR_FRAME_SIZE
	.align		4
.L_2:
        /*000c*/ 	.byte	0x04, 0x11
        /*000e*/ 	.short	(.L_4 - .L_3)
	.align		4
.L_3:
        /*0010*/ 	.word	index@(_Z10box_filterPKhPhiiPKfi)
        /*0014*/ 	.word	0x00000000


	//----- nvinfo : EIATTR_REGCOUNT
	.align		4
.L_4:
        /*0018*/ 	.byte	0x04, 0x2f
        /*001a*/ 	.short	(.L_6 - .L_5)
	.align		4
.L_5:
        /*001c*/ 	.word	index@(_Z16separateChannelsPK6uchar4iiPhS2_S2_)
        /*0020*/ 	.word	0x00000004


	//----- nvinfo : EIATTR_FRAME_SIZE
	.align		4
.L_6:
        /*0024*/ 	.byte	0x04, 0x11
        /*0026*/ 	.short	(.L_8 - .L_7)
	.align		4
.L_7:
        /*0028*/ 	.word	index@(_Z16separateChannelsPK6uchar4iiPhS2_S2_)
        /*002c*/ 	.word	0x00000000


	//----- nvinfo : EIATTR_REGCOUNT
	.align		4
.L_8:
        /*0030*/ 	.byte	0x04, 0x2f
        /*0032*/ 	.short	(.L_10 - .L_9)
	.align		4
.L_9:
        /*0034*/ 	.word	index@(_Z17recombineChannelsPKhS0_S0_P6uchar4ii)
        /*0038*/ 	.word	0x00000004


	//----- nvinfo : EIATTR_FRAME_SIZE
	.align		4
.L_10:
        /*003c*/ 	.byte	0x04, 0x11
        /*003e*/ 	.short	(.L_12 - .L_11)
	.align		4
.L_11:
        /*0040*/ 	.word	index@(_Z17recombineChannelsPKhS0_S0_P6uchar4ii)
        /*0044*/ 	.word	0x00000000


	//----- nvinfo : EIATTR_MIN_STACK_SIZE
	.align		4
.L_12:
        /*0048*/ 	.byte	0x04, 0x12
        /*004a*/ 	.short	(.L_14 - .L_13)
	.align		4
.L_13:
        /*004c*/ 	.word	index@(_Z17recombineChannelsPKhS0_S0_P6uchar4ii)
        /*0050*/ 	.word	0x00000000


	//----- nvinfo : EIATTR_MIN_STACK_SIZE
	.align		4
.L_14:
        /*0054*/ 	.byte	0x04, 0x12
        /*0056*/ 	.short	(.L_16 - .L_15)
	.align		4
.L_15:
        /*0058*/ 	.word	index@(_Z16separateChannelsPK6uchar4iiPhS2_S2_)
        /*005c*/ 	.word	0x00000000


	//----- nvinfo : EIATTR_MIN_STACK_SIZE
	.align		4
.L_16:
        /*0060*/ 	.byte	0x04, 0x12
        /*0062*/ 	.short	(.L_18 - .L_17)
	.align		4
.L_17:
        /*0064*/ 	.word	index@(_Z10box_filterPKhPhiiPKfi)
        /*0068*/ 	.word	0x00000000
.L_18:


//--------------------- .nv.compat                --------------------------
	.section	.nv.compat,"",@"SHT_CUDA_COMPAT_INFO"
	.align	4
        /*0000*/ 	.byte	0x02, 0x09, 0x00, 0x00, 0x02, 0x02, 0x01, 0x00, 0x02, 0x05, 0x05, 0x00, 0x03, 0x07, 0x01, 0x01
        /*0010*/ 	.byte	0x02, 0x03, 0x00, 0x00, 0x02, 0x06, 0x01, 0x00, 0x04, 0x0b, 0x08, 0x00, 0x09, 0x00, 0x00, 0x00
        /*0020*/ 	.byte	0x00, 0x00, 0x00, 0x00


//--------------------- .nv.info._Z17recombineChannelsPKhS0_S0_P6uchar4ii --------------------------
	.section	.nv.info._Z17recombineChannelsPKhS0_S0_P6uchar4ii,"",@"SHT_CUDA_INFO"
	.sectionflags	@""
	.align	4


	//----- nvinfo : EIATTR_CUDA_API_VERSION
	.align		4
        /*0000*/ 	.byte	0x04, 0x37
        /*0002*/ 	.short	(.L_20 - .L_19)
.L_19:
        /*0004*/ 	.word	0x00000082


	//----- nvinfo : EIATTR_KPARAM_INFO
	.align		4
.L_20:
        /*0008*/ 	.byte	0x04, 0x17
        /*000a*/ 	.short	(.L_22 - .L_21)
.L_21:
        /*000c*/ 	.word	0x00000000
        /*0010*/ 	.short	0x0005
        /*0012*/ 	.short	0x0024
        /*0014*/ 	.byte	0x00, 0xf0, 0x11, 0x00


	//----- nvinfo : EIATTR_KPARAM_INFO
	.align		4
.L_22:
        /*0018*/ 	.byte	0x04, 0x17
        /*001a*/ 	.short	(.L_24 - .L_23)
.L_23:
        /*001c*/ 	.word	0x00000000
        /*0020*/ 	.short	0x0004
        /*0022*/ 	.short	0x0020
        /*0024*/ 	.byte	0x00, 0xf0, 0x11, 0x00


	//----- nvinfo : EIATTR_KPARAM_INFO
	.align		4
.L_24:
        /*0028*/ 	.byte	0x04, 0x17
        /*002a*/ 	.short	(.L_26 - .L_25)
.L_25:
        /*002c*/ 	.word	0x00000000
        /*0030*/ 	.short	0x0003
        /*0032*/ 	.short	0x0018
        /*0034*/ 	.byte	0x00, 0xf5, 0x21, 0x00


	//----- nvinfo : EIATTR_KPARAM_INFO
	.align		4
.L_26:
        /*0038*/ 	.byte	0x04, 0x17
        /*003a*/ 	.short	(.L_28 - .L_27)
.L_27:
        /*003c*/ 	.word	0x00000000
        /*0040*/ 	.short	0x0002
        /*0042*/ 	.short	0x0010
        /*0044*/ 	.byte	0x00, 0xf5, 0x21, 0x00


	//----- nvinfo : EIATTR_KPARAM_INFO
	.align		4
.L_28:
        /*0048*/ 	.byte	0x04, 0x17
        /*004a*/ 	.short	(.L_30 - .L_29)
.L_29:
        /*004c*/ 	.word	0x00000000
        /*0050*/ 	.short	0x0001
        /*0052*/ 	.short	0x0008
        /*0054*/ 	.byte	0x00, 0xf5, 0x21, 0x00


	//----- nvinfo : EIATTR_KPARAM_INFO
	.align		4
.L_30:
        /*0058*/ 	.byte	0x04, 0x17
        /*005a*/ 	.short	(.L_32 - .L_31)
.L_31:
        /*005c*/ 	.word	0x00000000
        /*0060*/ 	.short	0x0000
        /*0062*/ 	.short	0x0000
        /*0064*/ 	.byte	0x00, 0xf5, 0x21, 0x00


	//----- nvinfo : EIATTR_SPARSE_MMA_MASK
	.align		4
.L_32:
        /*0068*/ 	.byte	0x03, 0x50
        /*006a*/ 	.short	0x0000


	//----- nvinfo : EIATTR_MAXREG_COUNT
	.align		4
        /*006c*/ 	.byte	0x03, 0x1b
        /*006e*/ 	.short	0x00ff


	//----- nvinfo : EIATTR_MERCURY_ISA_VERSION
	.align		4
        /*0070*/ 	.byte	0x03, 0x5f
        /*0072*/ 	.short	0x0101


	//----- nvinfo : EIATTR_VRC_CTA_INIT_COUNT
	.align		4
        /*0074*/ 	.byte	0x02, 0x4a
	.zero		1
	.zero		1


	//----- nvinfo : EIATTR_EXIT_INSTR_OFFSETS
	.align		4
        /*0078*/ 	.byte	0x04, 0x1c
        /*007a*/ 	.short	(.L_34 - .L_33)


	//   ....[0]....
.L_33:
        /*007c*/ 	.word	0x00000010


	//----- nvinfo : EIATTR_CBANK_PARAM_SIZE
	.align		4
.L_34:
        /*0080*/ 	.byte	0x03, 0x19
        /*0082*/ 	.short	0x0028


	//----- nvinfo : EIATTR_PARAM_CBANK
	.align		4
        /*0084*/ 	.byte	0x04, 0x0a
        /*0086*/ 	.short	(.L_36 - .L_35)
	.align		4
.L_35:
        /*0088*/ 	.word	index@(.nv.constant0._Z17recombineChannelsPKhS0_S0_P6uchar4ii)
        /*008c*/ 	.short	0x0380
        /*008e*/ 	.short	0x0028


	//----- nvinfo : EIATTR_SW_WAR
	.align		4
.L_36:
        /*0090*/ 	.byte	0x04, 0x36
        /*0092*/ 	.short	(.L_38 - .L_37)
.L_37:
        /*0094*/ 	.word	0x00000008
.L_38:


//--------------------- .nv.info._Z16separateChannelsPK6uchar4iiPhS2_S2_ --------------------------
	.section	.nv.info._Z16separateChannelsPK6uchar4iiPhS2_S2_,"",@"SHT_CUDA_INFO"
	.sectionflags	@""
	.align	4


	//----- nvinfo : EIATTR_CUDA_API_VERSION
	.align		4
        /*0000*/ 	.byte	0x04, 0x37
        /*0002*/ 	.short	(.L_40 - .L_39)
.L_39:
        /*0004*/ 	.word	0x00000082


	//----- nvinfo : EIATTR_KPARAM_INFO
	.align		4
.L_40:
        /*0008*/ 	.byte	0x04, 0x17
        /*000a*/ 	.short	(.L_42 - .L_41)
.L_41:
        /*000c*/ 	.word	0x00000000
        /*0010*/ 	.short	0x0005
        /*0012*/ 	.short	0x0020
        /*0014*/ 	.byte	0x00, 0xf5, 0x21, 0x00


	//----- nvinfo : EIATTR_KPARAM_INFO
	.align		4
.L_42:
        /*0018*/ 	.byte	0x04, 0x17
        /*001a*/ 	.short	(.L_44 - .L_43)
.L_43:
        /*001c*/ 	.word	0x00000000
        /*0020*/ 	.short	0x0004
        /*0022*/ 	.short	0x0018
        /*0024*/ 	.byte	0x00, 0xf5, 0x21, 0x00


	//----- nvinfo : EIATTR_KPARAM_INFO
	.align		4
.L_44:
        /*0028*/ 	.byte	0x04, 0x17
        /*002a*/ 	.short	(.L_46 - .L_45)
.L_45:
        /*002c*/ 	.word	0x00000000
        /*0030*/ 	.short	0x0003
        /*0032*/ 	.short	0x0010
        /*0034*/ 	.byte	0x00, 0xf5, 0x21, 0x00


	//----- nvinfo : EIATTR_KPARAM_INFO
	.align		4
.L_46:
        /*0038*/ 	.byte	0x04, 0x17
        /*003a*/ 	.short	(.L_48 - .L_47)
.L_47:
        /*003c*/ 	.word	0x00000000
        /*0040*/ 	.short	0x0002
        /*0042*/ 	.short	0x000c
        /*0044*/ 	.byte	0x00, 0xf0, 0x11, 0x00


	//----- nvinfo : EIATTR_KPARAM_INFO
	.align		4
.L_48:
        /*0048*/ 	.byte	0x04, 0x17
        /*004a*/ 	.short	(.L_50 - .L_49)
.L_49:
        /*004c*/ 	.word	0x00000000
        /*0050*/ 	.short	0x0001
        /*0052*/ 	.short	0x0008
        /*0054*/ 	.byte	0x00, 0xf0, 0x11, 0x00


	//----- nvinfo : EIATTR_KPARAM_INFO
	.align		4
.L_50:
        /*0058*/ 	.byte	0x04, 0x17
        /*005a*/ 	.short	(.L_52 - .L_51)
.L_51:
        /*005c*/ 	.word	0x00000000
        /*0060*/ 	.short	0x0000
        /*0062*/ 	.short	0x0000
        /*0064*/ 	.byte	0x00, 0xf5, 0x21, 0x00


	//----- nvinfo : EIATTR_SPARSE_MMA_MASK
	.align		4
.L_52:
        /*0068*/ 	.byte	0x03, 0x50
        /*006a*/ 	.short	0x0000


	//----- nvinfo : EIATTR_MAXREG_COUNT
	.align		4
        /*006c*/ 	.byte	0x03, 0x1b
        /*006e*/ 	.short	0x00ff


	//----- nvinfo : EIATTR_MERCURY_ISA_VERSION
	.align		4
        /*0070*/ 	.byte	0x03, 0x5f
        /*0072*/ 	.short	0x0101


	//----- nvinfo : EIATTR_VRC_CTA_INIT_COUNT
	.align		4
        /*0074*/ 	.byte	0x02, 0x4a
	.zero		1
	.zero		1


	//----- nvinfo : EIATTR_EXIT_INSTR_OFFSETS
	.align		4
        /*0078*/ 	.byte	0x04, 0x1c
        /*007a*/ 	.short	(.L_54 - .L_53)


	//   ....[0]....
.L_53:
        /*007c*/ 	.word	0x00000010


	//----- nvinfo : EIATTR_CBANK_PARAM_SIZE
	.align		4
.L_54:
        /*0080*/ 	.byte	0x03, 0x19
        /*0082*/ 	.short	0x0028


	//----- nvinfo : EIATTR_PARAM_CBANK
	.align		4
        /*0084*/ 	.byte	0x04, 0x0a
        /*0086*/ 	.short	(.L_56 - .L_55)
	.align		4
.L_55:
        /*0088*/ 	.word	index@(.nv.constant0._Z16separateChannelsPK6uchar4iiPhS2_S2_)
        /*008c*/ 	.short	0x0380
        /*008e*/ 	.short	0x0028


	//----- nvinfo : EIATTR_SW_WAR
	.align		4
.L_56:
        /*0090*/ 	.byte	0x04, 0x36
        /*0092*/ 	.short	(.L_58 - .L_57)
.L_57:
        /*0094*/ 	.word	0x00000008
.L_58:


//--------------------- .nv.info._Z10box_filterPKhPhiiPKfi --------------------------
	.section	.nv.info._Z10box_filterPKhPhiiPKfi,"",@"SHT_CUDA_INFO"
	.sectionflags	@""
	.align	4


	//----- nvinfo : EIATTR_CUDA_API_VERSION
	.align		4
        /*0000*/ 	.byte	0x04, 0x37
        /*0002*/ 	.short	(.L_60 - .L_59)
.L_59:
        /*0004*/ 	.word	0x00000082


	//----- nvinfo : EIATTR_KPARAM_INFO
	.align		4
.L_60:
        /*0008*/ 	.byte	0x04, 0x17
        /*000a*/ 	.short	(.L_62 - .L_61)
.L_61:
        /*000c*/ 	.word	0x00000000
        /*0010*/ 	.short	0x0005
        /*0012*/ 	.short	0x0020
        /*0014*/ 	.byte	0x00, 0xf0, 0x11, 0x00


	//----- nvinfo : EIATTR_KPARAM_INFO
	.align		4
.L_62:
        /*0018*/ 	.byte	0x04, 0x17
        /*001a*/ 	.short	(.L_64 - .L_63)
.L_63:
        /*001c*/ 	.word	0x00000000
        /*0020*/ 	.short	0x0004
        /*0022*/ 	.short	0x0018
        /*0024*/ 	.byte	0x00, 0xf5, 0x21, 0x00


	//----- nvinfo : EIATTR_KPARAM_INFO
	.align		4
.L_64:
        /*0028*/ 	.byte	0x04, 0x17
        /*002a*/ 	.short	(.L_66 - .L_65)
.L_65:
        /*002c*/ 	.word	0x00000000
        /*0030*/ 	.short	0x0003
        /*0032*/ 	.short	0x0014
        /*0034*/ 	.byte	0x00, 0xf0, 0x11, 0x00


	//----- nvinfo : EIATTR_KPARAM_INFO
	.align		4
.L_66:
        /*0038*/ 	.byte	0x04, 0x17
        /*003a*/ 	.short	(.L_68 - .L_67)
.L_67:
        /*003c*/ 	.word	0x00000000
        /*0040*/ 	.short	0x0002
        /*0042*/ 	.short	0x0010
        /*0044*/ 	.byte	0x00, 0xf0, 0x11, 0x00


	//----- nvinfo : EIATTR_KPARAM_INFO
	.align		4
.L_68:
        /*0048*/ 	.byte	0x04, 0x17
        /*004a*/ 	.short	(.L_70 - .L_69)
.L_69:
        /*004c*/ 	.word	0x00000000
        /*0050*/ 	.short	0x0001
        /*0052*/ 	.short	0x0008
        /*0054*/ 	.byte	0x00, 0xf5, 0x21, 0x00


	//----- nvinfo : EIATTR_KPARAM_INFO
	.align		4
.L_70:
        /*0058*/ 	.byte	0x04, 0x17
        /*005a*/ 	.short	(.L_72 - .L_71)
.L_71:
        /*005c*/ 	.word	0x00000000
        /*0060*/ 	.short	0x0000
        /*0062*/ 	.short	0x0000
        /*0064*/ 	.byte	0x00, 0xf5, 0x21, 0x00


	//----- nvinfo : EIATTR_SPARSE_MMA_MASK
	.align		4
.L_72:
        /*0068*/ 	.byte	0x03, 0x50
        /*006a*/ 	.short	0x0000


	//----- nvinfo : EIATTR_MAXREG_COUNT
	.align		4
        /*006c*/ 	.byte	0x03, 0x1b
        /*006e*/ 	.short	0x00ff


	//----- nvinfo : EIATTR_MERCURY_ISA_VERSION
	.align		4
        /*0070*/ 	.byte	0x03, 0x5f
        /*0072*/ 	.short	0x0101


	//----- nvinfo : EIATTR_VRC_CTA_INIT_COUNT
	.align		4
        /*0074*/ 	.byte	0x02, 0x4a
	.zero		1
	.zero		1


	//----- nvinfo : EIATTR_EXIT_INSTR_OFFSETS
	.align		4
        /*0078*/ 	.byte	0x04, 0x1c
        /*007a*/ 	.short	(.L_74 - .L_73)


	//   ....[0]....
.L_73:
        /*007c*/ 	.word	0x00000010


	//----- nvinfo : EIATTR_CBANK_PARAM_SIZE
	.align		4
.L_74:
        /*0080*/ 	.byte	0x03, 0x19
        /*0082*/ 	.short	0x0024


	//----- nvinfo : EIATTR_PARAM_CBANK
	.align		4
        /*0084*/ 	.byte	0x04, 0x0a
        /*0086*/ 	.short	(.L_76 - .L_75)
	.align		4
.L_75:
        /*0088*/ 	.word	index@(.nv.constant0._Z10box_filterPKhPhiiPKfi)
        /*008c*/ 	.short	0x0380
        /*008e*/ 	.short	0x0024


	//----- nvinfo : EIATTR_SW_WAR
	.align		4
.L_76:
        /*0090*/ 	.byte	0x04, 0x36
        /*0092*/ 	.short	(.L_78 - .L_77)
.L_77:
        /*0094*/ 	.word	0x00000008
.L_78:


//--------------------- .nv.callgraph             --------------------------
	.section	.nv.callgraph,"",@"SHT_CUDA_CALLGRAPH"
	.align	4
	.sectionentsize	8
	.align		4
        /*0000*/ 	.word	0x00000000
	.align		4
        /*0004*/ 	.word	0xffffffff
	.align		4
        /*0008*/ 	.word	0x00000000
	.align		4
        /*000c*/ 	.word	0xfffffffe
	.align		4
        /*0010*/ 	.word	0x00000000
	.align		4
        /*0014*/ 	.word	0xfffffffd
	.align		4
        /*0018*/ 	.word	0x00000000
	.align		4
        /*001c*/ 	.word	0xfffffffc


//--------------------- .nv.constant3             --------------------------
	.section	.nv.constant3,"a",@progbits
	.align	4
.nv.constant3:
	.type		filtro,@object
	.size		filtro,(.L_0 - filtro)
filtro:
	.zero		36
.L_0:


//--------------------- .text._Z17recombineChannelsPKhS0_S0_P6uchar4ii --------------------------
	.section	.text._Z17recombineChannelsPKhS0_S0_P6uchar4ii,"ax",@progbits
	.align	128
        .global         _Z17recombineChannelsPKhS0_S0_P6uchar4ii
        .type           _Z17recombineChannelsPKhS0_S0_P6uchar4ii,@function
        .size           _Z17recombineChannelsPKhS0_S0_P6uchar4ii,(.L_x_3 - _Z17recombineChannelsPKhS0_S0_P6uchar4ii)
        .other          _Z17recombineChannelsPKhS0_S0_P6uchar4ii,@"STO_CUDA_ENTRY STV_DEFAULT"
_Z17recombineChannelsPKhS0_S0_P6uchar4ii:
.text._Z17recombineChannelsPKhS0_S0_P6uchar4ii:
[----:B------:R-:W-:Y:S01]  /*0000*/  LDC R1, c[0x0][0x37c] ;  /* 0x0000df00ff017b82 */ /* 0x000fe20000000800 */
[----:B------:R-:W-:Y:S05]  /*0010*/  EXIT ;  /* 0x000000000000794d */ /* 0x000fea0003800000 */
.L_x_0:
[----:B------:R-:W-:-:S00]  /*0020*/  BRA `(.L_x_0) ;  /* 0xfffffffc00fc7947 */ /* 0x000fc0000383ffff */
[----:B------:R-:W-:-:S00]  /*0030*/  NOP ;  /* 0x0000000000007918 */ /* 0x000fc00000000000 */
        /* <DEDUP_REMOVED lines=12> */
.L_x_3:


//--------------------- .text._Z16separateChannelsPK6uchar4iiPhS2_S2_ --------------------------
	.section	.text._Z16separateChannelsPK6uchar4iiPhS2_S2_,"ax",@progbits
	.align	128
        .global         _Z16separateChannelsPK6uchar4iiPhS2_S2_
        .type           _Z16separateChannelsPK6uchar4iiPhS2_S2_,@function
        .size           _Z16separateChannelsPK6uchar4iiPhS2_S2_,(.L_x_4 - _Z16separateChannelsPK6uchar4iiPhS2_S2_)
        .other          _Z16separateChannelsPK6uchar4iiPhS2_S2_,@"STO_CUDA_ENTRY STV_DEFAULT"
_Z16separateChannelsPK6uchar4iiPhS2_S2_:
.text._Z16separateChannelsPK6uchar4iiPhS2_S2_:
[----:B------:R-:W-:Y:S01]  /*0000*/  LDC R1, c[0x0][0x37c] ;  /* 0x0000df00ff017b82 */ /* 0x000fe20000000800 */
[----:B------:R-:W-:Y:S05]  /*0010*/  EXIT ;  /* 0x000000000000794d */ /* 0x000fea0003800000 */
.L_x_1:
        /* <DEDUP_REMOVED lines=14> */
.L_x_4:


//--------------------- .text._Z10box_filterPKhPhiiPKfi --------------------------
	.section	.text._Z10box_filterPKhPhiiPKfi,"ax",@progbits
	.align	128
        .global         _Z10box_filterPKhPhiiPKfi
        .type           _Z10box_filterPKhPhiiPKfi,@function
        .size           _Z10box_filterPKhPhiiPKfi,(.L_x_5 - _Z10box_filterPKhPhiiPKfi)
        .other          _Z10box_filterPKhPhiiPKfi,@"STO_CUDA_ENTRY STV_DEFAULT"
_Z10box_filterPKhPhiiPKfi:
.text._Z10box_filterPKhPhiiPKfi:
[----:B------:R-:W-:Y:S01]  /*0000*/  LDC R1, c[0x0][0x37c] ;  /* 0x0000df00ff017b82 */ /* 0x000fe20000000800 */
[----:B------:R-:W-:Y:S05]  /*0010*/  EXIT ;  /* 0x000000000000794d */ /* 0x000fea0003800000 */
.L_x_2:
        /* <DEDUP_REMOVED lines=14> */
.L_x_5:


//--------------------- .nv.shared.reserved.0     --------------------------
	.section	.nv.shared.reserved.0,"aw",@nobits
	.weak		__nv_reservedSMEM_offset_0_alias
	.size		__nv_reservedSMEM_offset_0_alias, 0, 64
	.other		__nv_reservedSMEM_offset_0_alias,@"STO_CUDA_RESERVED_SHARED STV_DEFAULT"
__nv_reservedSMEM_offset_0_alias:
	.zero		0
	.zero		64


//--------------------- .nv.constant0._Z17recombineChannelsPKhS0_S0_P6uchar4ii --------------------------
	.section	.nv.constant0._Z17recombineChannelsPKhS0_S0_P6uchar4ii,"a",@progbits
	.sectionflags	@""
	.align	4
.nv.constant0._Z17recombineChannelsPKhS0_S0_P6uchar4ii:
	.zero		936


//--------------------- .nv.constant0._Z16separateChannelsPK6uchar4iiPhS2_S2_ --------------------------
	.section	.nv.constant0._Z16separateChannelsPK6uchar4iiPhS2_S2_,"a",@progbits
	.sectionflags	@""
	.align	4
.nv.constant0._Z16separateChannelsPK6uchar4iiPhS2_S2_:
	.zero		936


//--------------------- .nv.constant0._Z10box_filterPKhPhiiPKfi --------------------------
	.section	.nv.constant0._Z10box_filterPKhPhiiPKfi,"a",@progbits
	.sectionflags	@""
	.align	4
.nv.constant0._Z10box_filterPKhPhiiPKfi:
	.zero		932


//--------------------- SYMBOLS --------------------------

	.type		.nv.reservedSmem.offset0,@object
	.size		.nv.reservedSmem.offset0,0x4
